	.headerflags	@"EF_CUDA_TEXMODE_UNIFIED EF_CUDA_64BIT_ADDRESS EF_CUDA_ACCELERATORS EF_CUDA_SM90 EF_CUDA_VIRTUAL_SM(EF_CUDA_SM90)"
	.elftype	@"ET_EXEC"


//--------------------- .nv.info                  --------------------------
	.section	.nv.info,"",@"SHT_CUDA_INFO"
	.align	4


	//----- nvinfo : EIATTR_REGCOUNT
	.align		4
        /*0000*/ 	.byte	0x04, 0x2f
        /*0002*/ 	.short	(.L_1 - .L_0)
	.align		4
.L_0:
        /*0004*/ 	.word	index@(triton_poi_fused_cat_19)
        /*0008*/ 	.word	0x00000020


	//----- nvinfo : EIATTR_MIN_STACK_SIZE
	.align		4
.L_1:
        /*000c*/ 	.byte	0x04, 0x12
        /*000e*/ 	.short	(.L_3 - .L_2)
	.align		4
.L_2:
        /*0010*/ 	.word	index@(triton_poi_fused_cat_19)
        /*0014*/ 	.word	0x00000000


	//----- nvinfo : EIATTR_FRAME_SIZE
	.align		4
.L_3:
        /*0018*/ 	.byte	0x04, 0x11
        /*001a*/ 	.short	(.L_5 - .L_4)
	.align		4
.L_4:
        /*001c*/ 	.word	index@(triton_poi_fused_cat_19)
        /*0020*/ 	.word	0x00000000


	//----- nvinfo : EIATTR_MIN_STACK_SIZE
	.align		4
.L_5:
        /*0024*/ 	.byte	0x04, 0x12
        /*0026*/ 	.short	(.L_7 - .L_6)
	.align		4
.L_6:
        /*0028*/ 	.word	index@(triton_poi_fused_cat_19)
        /*002c*/ 	.word	0x00000000
.L_7:


//--------------------- .nv.info.triton_poi_fused_cat_19 --------------------------
	.section	.nv.info.triton_poi_fused_cat_19,"",@"SHT_CUDA_INFO"
	.sectionflags	@""
	.align	4


	//----- nvinfo : EIATTR_CUDA_API_VERSION
	.align		4
        /*0000*/ 	.byte	0x04, 0x37
        /*0002*/ 	.short	(.L_9 - .L_8)
.L_8:
        /*0004*/ 	.word	0x0000007c


	//----- nvinfo : EIATTR_KPARAM_INFO
	.align		4
.L_9:
        /*0008*/ 	.byte	0x04, 0x17
        /*000a*/ 	.short	(.L_11 - .L_10)
.L_10:
        /*000c*/ 	.word	0x00000000
        /*0010*/ 	.short	0x0007
        /*0012*/ 	.short	0x0038
        /*0014*/ 	.byte	0x00, 0xf0, 0x11, 0x00


	//----- nvinfo : EIATTR_KPARAM_INFO
	.align		4
.L_11:
        /*0018*/ 	.byte	0x04, 0x17
        /*001a*/ 	.short	(.L_13 - .L_12)
.L_12:
        /*001c*/ 	.word	0x00000000
        /*0020*/ 	.short	0x0006
        /*0022*/ 	.short	0x0030
        /*0024*/ 	.byte	0x00, 0xf4, 0x21, 0x00


	//----- nvinfo : EIATTR_KPARAM_INFO
	.align		4
.L_13:
        /*0028*/ 	.byte	0x04, 0x17
        /*002a*/ 	.short	(.L_15 - .L_14)
.L_14:
        /*002c*/ 	.word	0x00000000
        /*0030*/ 	.short	0x0005
        /*0032*/ 	.short	0x0028
        /*0034*/ 	.byte	0x00, 0xf4, 0x21, 0x00


	//----- nvinfo : EIATTR_KPARAM_INFO
	.align		4
.L_15:
        /*0038*/ 	.byte	0x04, 0x17
        /*003a*/ 	.short	(.L_17 - .L_16)
.L_16:
        /*003c*/ 	.word	0x00000000
        /*0040*/ 	.short	0x0004
        /*0042*/ 	.short	0x0020
        /*0044*/ 	.byte	0x00, 0xf4, 0x21, 0x00


	//----- nvinfo : EIATTR_KPARAM_INFO
	.align		4
.L_17:
        /*0048*/ 	.byte	0x04, 0x17
        /*004a*/ 	.short	(.L_19 - .L_18)
.L_18:
        /*004c*/ 	.word	0x00000000
        /*0050*/ 	.short	0x0003
        /*0052*/ 	.short	0x0018
        /*0054*/ 	.byte	0x00, 0xf4, 0x21, 0x00


	//----- nvinfo : EIATTR_KPARAM_INFO
	.align		4
.L_19:
        /*0058*/ 	.byte	0x04, 0x17
        /*005a*/ 	.short	(.L_21 - .L_20)
.L_20:
        /*005c*/ 	.word	0x00000000
        /*0060*/ 	.short	0x0002
        /*0062*/ 	.short	0x0010
        /*0064*/ 	.byte	0x00, 0xf4, 0x21, 0x00


	//----- nvinfo : EIATTR_KPARAM_INFO
	.align		4
.L_21:
        /*0068*/ 	.byte	0x04, 0x17
        /*006a*/ 	.short	(.L_23 - .L_22)
.L_22:
        /*006c*/ 	.word	0x00000000
        /*0070*/ 	.short	0x0001
        /*0072*/ 	.short	0x0008
        /*0074*/ 	.byte	0x00, 0xf4, 0x21, 0x00


	//----- nvinfo : EIATTR_KPARAM_INFO
	.align		4
.L_23:
        /*0078*/ 	.byte	0x04, 0x17
        /*007a*/ 	.short	(.L_25 - .L_24)
.L_24:
        /*007c*/ 	.word	0x00000000
        /*0080*/ 	.short	0x0000
        /*0082*/ 	.short	0x0000
        /*0084*/ 	.byte	0x00, 0xf4, 0x21, 0x00


	//----- nvinfo : EIATTR_SPARSE_MMA_MASK
	.align		4
.L_25:
        /*0088*/ 	.byte	0x03, 0x50
        /*008a*/ 	.short	0x0000


	//----- nvinfo : EIATTR_MAXREG_COUNT
	.align		4
        /*008c*/ 	.byte	0x03, 0x1b
        /*008e*/ 	.short	0x00ff


	//----- nvinfo : EIATTR_EXIT_INSTR_OFFSETS
	.align		4
        /*0090*/ 	.byte	0x04, 0x1c
        /*0092*/ 	.short	(.L_27 - .L_26)


	//   ....[0]....
.L_26:
        /*0094*/ 	.word	0x00000600


	//----- nvinfo : EIATTR_REQNTID
	.align		4
.L_27:
        /*0098*/ 	.byte	0x04, 0x10
        /*009a*/ 	.short	(.L_29 - .L_28)
.L_28:
        /*009c*/ 	.word	0x00000080
        /*00a0*/ 	.word	0x00000001
        /*00a4*/ 	.word	0x00000001


	//----- nvinfo : EIATTR_CBANK_PARAM_SIZE
	.align		4
.L_29:
        /*00a8*/ 	.byte	0x03, 0x19
        /*00aa*/ 	.short	0x003c


	//----- nvinfo : EIATTR_PARAM_CBANK
	.align		4
        /*00ac*/ 	.byte	0x04, 0x0a
        /*00ae*/ 	.short	(.L_31 - .L_30)
	.align		4
.L_30:
        /*00b0*/ 	.word	index@(.nv.constant0.triton_poi_fused_cat_19)
        /*00b4*/ 	.short	0x0210
        /*00b6*/ 	.short	0x003c


	//----- nvinfo : EIATTR_SW_WAR
	.align		4
.L_31:
        /*00b8*/ 	.byte	0x04, 0x36
        /*00ba*/ 	.short	(.L_33 - .L_32)
.L_32:
        /*00bc*/ 	.word	0x00000008
.L_33:


//--------------------- .nv.callgraph             --------------------------
	.section	.nv.callgraph,"",@"SHT_CUDA_CALLGRAPH"
	.align	4
	.sectionentsize	8
	.align		4
        /*0000*/ 	.word	0x00000000
	.align		4
        /*0004*/ 	.word	0xffffffff
	.align		4
        /*0008*/ 	.word	0x00000000
	.align		4
        /*000c*/ 	.word	0xfffffffe
	.align		4
        /*0010*/ 	.word	0x00000000
	.align		4
        /*0014*/ 	.word	0xfffffffd
	.align		4
        /*0018*/ 	.word	0x00000000
	.align		4
        /*001c*/ 	.word	0xfffffffc


//--------------------- .text.triton_poi_fused_cat_19 --------------------------
	.section	.text.triton_poi_fused_cat_19,"ax",@progbits
	.align	128
        .global         triton_poi_fused_cat_19
        .type           triton_poi_fused_cat_19,@function
        .size           triton_poi_fused_cat_19,(.L_x_1 - triton_poi_fused_cat_19)
        .other          triton_poi_fused_cat_19,@"STO_CUDA_ENTRY STV_DEFAULT"
triton_poi_fused_cat_19:
.text.triton_poi_fused_cat_19:
[----:B------:R-:W-:Y:S01]  /*0000*/  LDC R1, c[0x0][0x28] ;  /* 0x00000a00ff017b82 */ /* 0x000fe20000000800 */
[----:B------:R-:W1:Y:S07]  /*0010*/  S2R R0, SR_TID.X ;  /* 0x0000000000007919 */ /* 0x000e6e0000002100 */
[----:B------:R-:W2:Y:S01]  /*0020*/  LDC.64 R14, c[0x0][0x228] ;  /* 0x00008a00ff0e7b82 */ /* 0x000ea20000000a00 */
[----:B------:R-:W-:Y:S02]  /*0030*/  CS2R R6, SRZ ;  /* 0x0000000000067805 */ /* 0x000fe4000001ff00 */
[----:B------:R-:W-:Y:S01]  /*0040*/  CS2R R8, SRZ ;  /* 0x0000000000087805 */ /* 0x000fe2000001ff00 */
[----:B------:R-:W3:Y:S01]  /*0050*/  S2R R3, SR_CTAID.X ;  /* 0x0000000000037919 */ /* 0x000ee20000002500 */
[----:B------:R-:W-:-:S03]  /*0060*/  ULDC.64 UR4, c[0x0][0x208] ;  /* 0x0000820000047ab9 */ /* 0x000fc60000000a00 */
[----:B------:R-:W4:Y:S08]  /*0070*/  LDC.64 R18, c[0x0][0x218] ;  /* 0x00008600ff127b82 */ /* 0x000f300000000a00 */
[----:B------:R-:W5:Y:S08]  /*0080*/  LDC.64 R28, c[0x0][0x220] ;  /* 0x00008800ff1c7b82 */ /* 0x000f700000000a00 */
[----:B------:R-:W2:Y:S01]  /*0090*/  LDC.64 R20, c[0x0][0x210] ;  /* 0x00008400ff147b82 */ /* 0x000ea20000000a00 */
[----:B-1----:R-:W-:-:S07]  /*00a0*/  IMAD.SHL.U32 R0, R0, 0x2, RZ ;  /* 0x0000000200007824 */ /* 0x002fce00078e00ff */
[----:B------:R-:W1:Y:S01]  /*00b0*/  LDC.64 R26, c[0x0][0x230] ;  /* 0x00008c00ff1a7b82 */ /* 0x000e620000000a00 */
[----:B------:R-:W-:-:S05]  /*00c0*/  LOP3.LUT R0, R0, 0xfe, RZ, 0xc0, !PT ;  /* 0x000000fe00007812 */ /* 0x000fca00078ec0ff */
[----:B---3--:R-:W-:-:S04]  /*00d0*/  IMAD R0, R3, 0x100, R0 ;  /* 0x0000010003007824 */ /* 0x008fc800078e0200 */
[----:B------:R-:W-:-:S05]  /*00e0*/  IMAD.HI R2, R0, 0x2aaaaaab, RZ ;  /* 0x2aaaaaab00027827 */ /* 0x000fca00078e02ff */
[----:B------:R-:W-:-:S04]  /*00f0*/  SHF.R.U32.HI R3, RZ, 0x1f, R2 ;  /* 0x0000001fff037819 */ /* 0x000fc80000011602 */
[----:B------:R-:W-:-:S05]  /*0100*/  LEA.HI.SX32 R3, R2, R3, 0x17 ;  /* 0x0000000302037211 */ /* 0x000fca00078fbaff */
[----:B------:R-:W-:-:S04]  /*0110*/  IMAD R11, R3, -0xc00, R0 ;  /* 0xfffff400030b7824 */ /* 0x000fc800078e0200 */
[----:B------:R-:W-:Y:S02]  /*0120*/  VIADD R4, R11, 0xfffffd00 ;  /* 0xfffffd000b047836 */ /* 0x000fe40000000000 */
[----:B------:R-:W-:Y:S02]  /*0130*/  IMAD R2, R3, 0x3300, R11 ;  /* 0x0000330003027824 */ /* 0x000fe400078e020b */
[C---:B----4-:R-:W-:Y:S01]  /*0140*/  IMAD.WIDE R18, R11.reuse, 0x4, R18 ;  /* 0x000000040b127825 */ /* 0x050fe200078e0212 */
[----:B------:R-:W-:Y:S02]  /*0150*/  ISETP.GE.U32.AND P2, PT, R4, 0x300, PT ;  /* 0x000003000400780c */ /* 0x000fe40003f46070 */
[----:B------:R-:W-:Y:S01]  /*0160*/  CS2R R4, SRZ ;  /* 0x0000000000047805 */ /* 0x000fe2000001ff00 */
[----:B------:R-:W-:Y:S02]  /*0170*/  VIADD R3, R2, 0xfffffd00 ;  /* 0xfffffd0002037836 */ /* 0x000fe40000000000 */
[----:B-----5:R-:W-:-:S04]  /*0180*/  IMAD.WIDE R28, R11, 0x4, R28 ;  /* 0x000000040b1c7825 */ /* 0x020fc800078e021c */
[----:B--2---:R-:W-:-:S04]  /*0190*/  IMAD.WIDE R14, R3, 0x4, R14 ;  /* 0x00000004030e7825 */ /* 0x004fc800078e020e */
[----:B------:R-:W2:Y:S04]  /*01a0*/  @!P2 LDG.E.EL.64 R6, desc[UR4][R18.64+-0xc00] ;  /* 0xfff400041206a981 */ /* 0x000ea8000c2e1b00 */
[----:B------:R-:W3:Y:S04]  /*01b0*/  @!P2 LDG.E.EL.64 R8, desc[UR4][R28.64+-0xc00] ;  /* 0xfff400041c08a981 */ /* 0x000ee8000c2e1b00 */
[----:B------:R4:W5:Y:S01]  /*01c0*/  @!P2 LDG.E.EL.64 R4, desc[UR4][R14.64] ;  /* 0x000000040e04a981 */ /* 0x000962000c2e1b00 */
[C---:B------:R-:W-:Y:S01]  /*01d0*/  VIADD R3, R11.reuse, 0xfffffa00 ;  /* 0xfffffa000b037836 */ /* 0x040fe20000000000 */
[----:B------:R-:W-:-:S02]  /*01e0*/  ISETP.GE.AND P1, PT, R11, 0x300, PT ;  /* 0x000003000b00780c */ /* 0x000fc40003f26270 */
[----:B------:R-:W-:Y:S02]  /*01f0*/  CS2R R12, SRZ ;  /* 0x00000000000c7805 */ /* 0x000fe4000001ff00 */
[----:B------:R-:W-:Y:S02]  /*0200*/  ISETP.GT.AND P0, PT, R11, 0x8ff, PT ;  /* 0x000008ff0b00780c */ /* 0x000fe40003f04270 */
[----:B------:R-:W-:Y:S02]  /*0210*/  CS2R R16, SRZ ;  /* 0x0000000000107805 */ /* 0x000fe4000001ff00 */
[----:B------:R-:W-:Y:S01]  /*0220*/  ISETP.GE.U32.AND P3, PT, R3, 0x300, PT ;  /* 0x000003000300780c */ /* 0x000fe20003f66070 */
[----:B0-----:R-:W-:Y:S01]  /*0230*/  IMAD.WIDE R20, R2, 0x4, R20 ;  /* 0x0000000402147825 */ /* 0x001fe200078e0214 */
[----:B------:R-:W-:Y:S02]  /*0240*/  CS2R R24, SRZ ;  /* 0x0000000000187805 */ /* 0x000fe4000001ff00 */
[----:B------:R-:W-:-:S02]  /*0250*/  CS2R R22, SRZ ;  /* 0x0000000000167805 */ /* 0x000fc4000001ff00 */
[----:B----4-:R-:W-:Y:S02]  /*0260*/  CS2R R14, SRZ ;  /* 0x00000000000e7805 */ /* 0x010fe4000001ff00 */
[----:B------:R-:W-:Y:S01]  /*0270*/  CS2R R10, SRZ ;  /* 0x00000000000a7805 */ /* 0x000fe2000001ff00 */
[----:B------:R-:W4:Y:S04]  /*0280*/  @!P1 LDG.E.EL.64 R12, desc[UR4][R18.64] ;  /* 0x00000004120c9981 */ /* 0x000f28000c2e1b00 */
[----:B------:R-:W4:Y:S04]  /*0290*/  @P0 LDG.E.EL.64 R14, desc[UR4][R18.64+-0x2400] ;  /* 0xffdc0004120e0981 */ /* 0x000f28000c2e1b00 */
[----:B------:R0:W4:Y:S04]  /*02a0*/  @!P3 LDG.E.EL.64 R16, desc[UR4][R18.64+-0x1800] ;  /* 0xffe800041210b981 */ /* 0x000128000c2e1b00 */
[----:B------:R-:W4:Y:S04]  /*02b0*/  @!P3 LDG.E.EL.64 R24, desc[UR4][R28.64+-0x1800] ;  /* 0xffe800041c18b981 */ /* 0x000f28000c2e1b00 */
[----:B------:R-:W4:Y:S01]  /*02c0*/  @P0 LDG.E.EL.64 R22, desc[UR4][R28.64+-0x2400] ;  /* 0xffdc00041c160981 */ /* 0x000f22000c2e1b00 */
[----:B0-----:R-:W0:Y:S03]  /*02d0*/  LDC.64 R18, c[0x0][0x238] ;  /* 0x00008e00ff127b82 */ /* 0x001e260000000a00 */
[----:B------:R1:W4:Y:S02]  /*02e0*/  @!P1 LDG.E.EL.64 R10, desc[UR4][R20.64] ;  /* 0x00000004140a9981 */ /* 0x000324000c2e1b00 */
[----:B-1----:R-:W-:-:S06]  /*02f0*/  CS2R R20, SRZ ;  /* 0x0000000000147805 */ /* 0x002fcc000001ff00 */
[----:B------:R-:W4:Y:S01]  /*0300*/  @!P1 LDG.E.EL.64 R20, desc[UR4][R28.64] ;  /* 0x000000041c149981 */ /* 0x000f22000c2e1b00 */
[----:B--2---:R-:W-:Y:S02]  /*0310*/  SEL R6, R6, RZ, !P2 ;  /* 0x000000ff06067207 */ /* 0x004fe40005000000 */
[----:B---3--:R-:W-:Y:S02]  /*0320*/  SEL R8, R8, RZ, !P2 ;  /* 0x000000ff08087207 */ /* 0x008fe40005000000 */
[----:B-----5:R-:W-:-:S05]  /*0330*/  SEL R3, R4, RZ, !P2 ;  /* 0x000000ff04037207 */ /* 0x020fca0005000000 */
[----:B------:R-:W-:Y:S01]  /*0340*/  FFMA R4, R3, R6, R8 ;  /* 0x0000000603047223 */ /* 0x000fe20000000008 */
[C---:B------:R-:W-:Y:S02]  /*0350*/  VIADD R3, R2.reuse, 0xfffffa00 ;  /* 0xfffffa0002037836 */ /* 0x040fe40000000000 */
[----:B------:R-:W-:Y:S02]  /*0360*/  VIADD R6, R2, 0xfffff700 ;  /* 0xfffff70002067836 */ /* 0x000fe40000000000 */
[----:B------:R-:W-:Y:S01]  /*0370*/  IMAD.WIDE R26, R3, 0x4, R26 ;  /* 0x00000004031a7825 */ /* 0x000fe200078e021a */
[----:B------:R-:W-:-:S06]  /*0380*/  CS2R R2, SRZ ;  /* 0x0000000000027805 */ /* 0x000fcc000001ff00 */
[----:B------:R0:W2:Y:S02]  /*0390*/  @!P3 LDG.E.EL.64 R2, desc[UR4][R26.64] ;  /* 0x000000041a02b981 */ /* 0x0000a4000c2e1b00 */
[----:B0-----:R-:W-:Y:S01]  /*03a0*/  IMAD.WIDE R26, R6, 0x4, R18 ;  /* 0x00000004061a7825 */ /* 0x001fe200078e0212 */
[----:B------:R-:W-:-:S06]  /*03b0*/  CS2R R18, SRZ ;  /* 0x0000000000127805 */ /* 0x000fcc000001ff00 */
[----:B------:R-:W3:Y:S01]  /*03c0*/  @P0 LDG.E.EL.64 R18, desc[UR4][R26.64] ;  /* 0x000000041a120981 */ /* 0x000ee2000c2e1b00 */
[----:B----4-:R-:W-:Y:S02]  /*03d0*/  SEL R29, R17, RZ, !P3 ;  /* 0x000000ff111d7207 */ /* 0x010fe40005800000 */
[----:B------:R-:W-:Y:S02]  /*03e0*/  SEL R16, R16, RZ, !P3 ;  /* 0x000000ff10107207 */ /* 0x000fe40005800000 */
[----:B------:R-:W-:Y:S02]  /*03f0*/  SEL R17, R24, RZ, !P3 ;  /* 0x000000ff18117207 */ /* 0x000fe40005800000 */
[----:B------:R-:W-:Y:S02]  /*0400*/  SEL R14, R14, RZ, P0 ;  /* 0x000000ff0e0e7207 */ /* 0x000fe40000000000 */
[----:B------:R-:W-:Y:S02]  /*0410*/  SEL R22, R22, RZ, P0 ;  /* 0x000000ff16167207 */ /* 0x000fe40000000000 */
[----:B------:R-:W-:-:S02]  /*0420*/  SEL R15, R15, RZ, P0 ;  /* 0x000000ff0f0f7207 */ /* 0x000fc40000000000 */
[----:B------:R-:W-:Y:S02]  /*0430*/  SEL R23, R23, RZ, P0 ;  /* 0x000000ff17177207 */ /* 0x000fe40000000000 */
[----:B------:R-:W-:Y:S02]  /*0440*/  SEL R25, R25, RZ, !P3 ;  /* 0x000000ff19197207 */ /* 0x000fe40005800000 */
[----:B------:R-:W-:Y:S02]  /*0450*/  SEL R9, R9, RZ, !P2 ;  /* 0x000000ff09097207 */ /* 0x000fe40005000000 */
[----:B------:R-:W-:Y:S02]  /*0460*/  SEL R10, R10, RZ, !P1 ;  /* 0x000000ff0a0a7207 */ /* 0x000fe40004800000 */
[----:B------:R-:W-:Y:S02]  /*0470*/  SEL R11, R11, RZ, !P1 ;  /* 0x000000ff0b0b7207 */ /* 0x000fe40004800000 */
[----:B------:R-:W-:-:S02]  /*0480*/  SEL R13, R13, RZ, !P1 ;  /* 0x000000ff0d0d7207 */ /* 0x000fc40004800000 */
[----:B--2---:R-:W-:Y:S02]  /*0490*/  SEL R8, R2, RZ, !P3 ;  /* 0x000000ff02087207 */ /* 0x004fe40005800000 */
[----:B------:R-:W-:Y:S02]  /*04a0*/  SEL R6, R3, RZ, !P3 ;  /* 0x000000ff03067207 */ /* 0x000fe40005800000 */
[----:B------:R-:W0:Y:S01]  /*04b0*/  LDC.64 R2, c[0x0][0x240] ;  /* 0x00009000ff027b82 */ /* 0x000e220000000a00 */
[----:B------:R-:W-:Y:S01]  /*04c0*/  FFMA R17, R8, R16, R17 ;  /* 0x0000001008117223 */ /* 0x000fe20000000011 */
[----:B------:R-:W-:Y:S02]  /*04d0*/  SEL R16, R7, RZ, !P2 ;  /* 0x000000ff07107207 */ /* 0x000fe40005000000 */
[----:B---3--:R-:W-:-:S05]  /*04e0*/  SEL R18, R18, RZ, P0 ;  /* 0x000000ff12127207 */ /* 0x008fca0000000000 */
[----:B------:R-:W-:Y:S01]  /*04f0*/  FFMA R8, R18, R14, R22 ;  /* 0x0000000e12087223 */ /* 0x000fe20000000016 */
[----:B------:R-:W-:Y:S02]  /*0500*/  SEL R18, R19, RZ, P0 ;  /* 0x000000ff13127207 */ /* 0x000fe40000000000 */
[----:B------:R-:W-:-:S03]  /*0510*/  SEL R14, R5, RZ, !P2 ;  /* 0x000000ff050e7207 */ /* 0x000fc60005000000 */
[----:B------:R-:W-:Y:S01]  /*0520*/  FFMA R23, R18, R15, R23 ;  /* 0x0000000f12177223 */ /* 0x000fe20000000017 */
[----:B------:R-:W-:Y:S01]  /*0530*/  SEL R7, R12, RZ, !P1 ;  /* 0x000000ff0c077207 */ /* 0x000fe20004800000 */
[----:B------:R-:W-:Y:S01]  /*0540*/  FFMA R6, R6, R29, R25 ;  /* 0x0000001d06067223 */ /* 0x000fe20000000019 */
[----:B------:R-:W-:Y:S01]  /*0550*/  SEL R5, R20, RZ, !P1 ;  /* 0x000000ff14057207 */ /* 0x000fe20004800000 */
[----:B------:R-:W-:Y:S01]  /*0560*/  FFMA R9, R14, R16, R9 ;  /* 0x000000100e097223 */ /* 0x000fe20000000009 */
[----:B------:R-:W-:Y:S02]  /*0570*/  SEL R12, R21, RZ, !P1 ;  /* 0x000000ff150c7207 */ /* 0x000fe40004800000 */
[----:B------:R-:W-:Y:S02]  /*0580*/  @P3 FSEL R17, R8, RZ, P0 ;  /* 0x000000ff08113208 */ /* 0x000fe40000000000 */
[----:B------:R-:W-:Y:S01]  /*0590*/  @P3 FSEL R6, R23, RZ, P0 ;  /* 0x000000ff17063208 */ /* 0x000fe20000000000 */
[----:B------:R-:W-:Y:S01]  /*05a0*/  FFMA R10, R10, R7, R5 ;  /* 0x000000070a0a7223 */ /* 0x000fe20000000005 */
[----:B------:R-:W-:Y:S01]  /*05b0*/  FFMA R11, R11, R13, R12 ;  /* 0x0000000d0b0b7223 */ /* 0x000fe2000000000c */
[----:B0-----:R-:W-:Y:S01]  /*05c0*/  IMAD.WIDE R2, R0, 0x4, R2 ;  /* 0x0000000400027825 */ /* 0x001fe200078e0202 */
[----:B------:R-:W-:-:S02]  /*05d0*/  @P1 FSEL R10, R4, R17, !P2 ;  /* 0x00000011040a1208 */ /* 0x000fc40005000000 */
[----:B------:R-:W-:-:S05]  /*05e0*/  @P1 FSEL R11, R9, R6, !P2 ;  /* 0x00000006090b1208 */ /* 0x000fca0005000000 */
[----:B------:R-:W-:Y:S01]  /*05f0*/  STG.E.64 desc[UR4][R2.64], R10 ;  /* 0x0000000a02007986 */ /* 0x000fe2000c101b04 */
[----:B------:R-:W-:Y:S05]  /*0600*/  EXIT ;  /* 0x000000000000794d */ /* 0x000fea0003800000 */
.L_x_0:
[----:B------:R-:W-:-:S00]  /*0610*/  BRA `(.L_x_0) ;  /* 0xfffffffc00fc7947 */ /* 0x000fc0000383ffff */
[----:B------:R-:W-:-:S00]  /*0620*/  NOP ;  /* 0x0000000000007918 */ /* 0x000fc00000000000 */
        /* <DEDUP_REMOVED lines=13> */
.L_x_1:


//--------------------- .nv.constant0.triton_poi_fused_cat_19 --------------------------
	.section	.nv.constant0.triton_poi_fused_cat_19,"a",@progbits
	.sectionflags	@""
	.align	4
.nv.constant0.triton_poi_fused_cat_19:
	.zero		588
